//
// Generated by NVIDIA NVVM Compiler
//
// Compiler Build ID: CL-36424714
// Cuda compilation tools, release 13.0, V13.0.88
// Based on NVVM 20.0.0
//

.version 9.0
.target sm_100
.address_size 64

	// .globl	_Z4loopPii

.visible .entry _Z4loopPii(
	.param .u64 .ptr .align 1 _Z4loopPii_param_0,
	.param .u32 _Z4loopPii_param_1
)
{
	.reg .pred 	%p<2>;
	.reg .b32 	%r<3>;
	.reg .b64 	%rd<5>;

	ld.param.u64 	%rd1, [_Z4loopPii_param_0];
	cvta.to.global.u64 	%rd2, %rd1;
	mov.u32 	%r1, %tid.x;
	mul.wide.u32 	%rd3, %r1, 4;
	add.s64 	%rd4, %rd2, %rd3;
	setp.eq.s32 	%p1, %r1, 0;
	selp.b32 	%r2, 5, 7, %p1;
	st.global.u32 	[%rd4], %r2;
	ret;

}


// ===== COMPILED SASS (sm_100) =====

	.target	sm_100

	.elftype	@"ET_EXEC"


//--------------------- .note.nv.tkinfo           --------------------------
	.section	.note.nv.tkinfo,"",@"SHT_NOTE"
	.sectionflags	@"SHF_NOTE_NV_TKINFO"
	.tkinfo
        /*0018*/ 	.word	0x00000002
        /*0030*/ 	.string	""
        /*0030*/ 	.string	"ptxas"
        /*0030*/ 	.string	"Cuda compilation tools, release 13.0, V13.0.88"
        /*0030*/ 	.string	"Build cuda_13.0.r13.0/compiler.36424714_0"
        /*0030*/ 	.string	"-arch sm_100 -m 64 "



//--------------------- .note.nv.cuinfo           --------------------------
	.section	.note.nv.cuinfo,"",@"SHT_NOTE"
	.sectionflags	@"SHF_NOTE_NV_CUINFO"
        /*0018*/ 	.short	0x0002
        /*001a*/ 	.short	0x0064
        /*001c*/ 	.short	0x0082
	.zero		2


//--------------------- .nv.info                  --------------------------
	.section	.nv.info,"",@"SHT_CUDA_INFO"
	.align	4


	//----- nvinfo : EIATTR_REGCOUNT
	.align		4
        /*0000*/ 	.byte	0x04, 0x2f
        /*0002*/ 	.short	(.L_1 - .L_0)
	.align		4
.L_0:
        /*0004*/ 	.word	index@(_Z4loopPii)
        /*0008*/ 	.word	0x00000008


	//----- nvinfo : EIATTR_FRAME_SIZE
	.align		4
.L_1:
        /*000c*/ 	.byte	0x04, 0x11
        /*000e*/ 	.short	(.L_3 - .L_2)
	.align		4
.L_2:
        /*0010*/ 	.word	index@(_Z4loopPii)
        /*0014*/ 	.word	0x00000000


	//----- nvinfo : EIATTR_MIN_STACK_SIZE
	.align		4
.L_3:
        /*0018*/ 	.byte	0x04, 0x12
        /*001a*/ 	.short	(.L_5 - .L_4)
	.align		4
.L_4:
        /*001c*/ 	.word	index@(_Z4loopPii)
        /*0020*/ 	.word	0x00000000
.L_5:


//--------------------- .nv.compat                --------------------------
	.section	.nv.compat,"",@"SHT_CUDA_COMPAT_INFO"
	.align	4
        /*0000*/ 	.byte	0x02, 0x09, 0x00, 0x00, 0x02, 0x02, 0x01, 0x00, 0x02, 0x05, 0x05, 0x00, 0x03, 0x07, 0x01, 0x01
        /*0010*/ 	.byte	0x02, 0x03, 0x00, 0x00, 0x02, 0x06, 0x01, 0x00, 0x04, 0x0b, 0x08, 0x00, 0x09, 0x00, 0x00, 0x00
        /*0020*/ 	.byte	0x00, 0x00, 0x00, 0x00


//--------------------- .nv.info._Z4loopPii       --------------------------
	.section	.nv.info._Z4loopPii,"",@"SHT_CUDA_INFO"
	.sectionflags	@""
	.align	4


	//----- nvinfo : EIATTR_CUDA_API_VERSION
	.align		4
        /*0000*/ 	.byte	0x04, 0x37
        /*0002*/ 	.short	(.L_7 - .L_6)
.L_6:
        /*0004*/ 	.word	0x00000082


	//----- nvinfo : EIATTR_KPARAM_INFO
	.align		4
.L_7:
        /*0008*/ 	.byte	0x04, 0x17
        /*000a*/ 	.short	(.L_9 - .L_8)
.L_8:
        /*000c*/ 	.word	0x00000000
        /*0010*/ 	.short	0x0001
        /*0012*/ 	.short	0x0008
        /*0014*/ 	.byte	0x00, 0xf0, 0x11, 0x00


	//----- nvinfo : EIATTR_KPARAM_INFO
	.align		4
.L_9:
        /*0018*/ 	.byte	0x04, 0x17
        /*001a*/ 	.short	(.L_11 - .L_10)
.L_10:
        /*001c*/ 	.word	0x00000000
        /*0020*/ 	.short	0x0000
        /*0022*/ 	.short	0x0000
        /*0024*/ 	.byte	0x00, 0xf5, 0x21, 0x00


	//----- nvinfo : EIATTR_SPARSE_MMA_MASK
	.align		4
.L_11:
        /*0028*/ 	.byte	0x03, 0x50
        /*002a*/ 	.short	0x0000


	//----- nvinfo : EIATTR_MAXREG_COUNT
	.align		4
        /*002c*/ 	.byte	0x03, 0x1b
        /*002e*/ 	.short	0x00ff


	//----- nvinfo : EIATTR_MERCURY_ISA_VERSION
	.align		4
        /*0030*/ 	.byte	0x03, 0x5f
        /*0032*/ 	.short	0x0101


	//----- nvinfo : EIATTR_VRC_CTA_INIT_COUNT
	.align		4
        /*0034*/ 	.byte	0x02, 0x4a
	.zero		1
	.zero		1


	//----- nvinfo : EIATTR_EXIT_INSTR_OFFSETS
	.align		4
        /*0038*/ 	.byte	0x04, 0x1c
        /*003a*/ 	.short	(.L_13 - .L_12)


	//   ....[0]....
.L_12:
        /*003c*/ 	.word	0x00000090


	//----- nvinfo : EIATTR_CBANK_PARAM_SIZE
	.align		4
.L_13:
        /*0040*/ 	.byte	0x03, 0x19
        /*0042*/ 	.short	0x000c


	//----- nvinfo : EIATTR_PARAM_CBANK
	.align		4
        /*0044*/ 	.byte	0x04, 0x0a
        /*0046*/ 	.short	(.L_15 - .L_14)
	.align		4
.L_14:
        /*0048*/ 	.word	index@(.nv.constant0._Z4loopPii)
        /*004c*/ 	.short	0x0380
        /*004e*/ 	.short	0x000c


	//----- nvinfo : EIATTR_SW_WAR
	.align		4
.L_15:
        /*0050*/ 	.byte	0x04, 0x36
        /*0052*/ 	.short	(.L_17 - .L_16)
.L_16:
        /*0054*/ 	.word	0x00000008
.L_17:


//--------------------- .nv.callgraph             --------------------------
	.section	.nv.callgraph,"",@"SHT_CUDA_CALLGRAPH"
	.align	4
	.sectionentsize	8
	.align		4
        /*0000*/ 	.word	0x00000000
	.align		4
        /*0004*/ 	.word	0xffffffff
	.align		4
        /*0008*/ 	.word	0x00000000
	.align		4
        /*000c*/ 	.word	0xfffffffe
	.align		4
        /*0010*/ 	.word	0x00000000
	.align		4
        /*0014*/ 	.word	0xfffffffd
	.align		4
        /*0018*/ 	.word	0x00000000
	.align		4
        /*001c*/ 	.word	0xfffffffc


//--------------------- .text._Z4loopPii          --------------------------
	.section	.text._Z4loopPii,"ax",@progbits
	.align	128
        .global         _Z4loopPii
        .type           _Z4loopPii,@function
        .size           _Z4loopPii,(.L_x_1 - _Z4loopPii)
        .other          _Z4loopPii,@"STO_CUDA_ENTRY STV_DEFAULT"
_Z4loopPii:
.text._Z4loopPii:
[----:B------:R-:W-:Y:S01]  /*0000*/  LDC R1, c[0x0][0x37c] ;  /* 0x0000df00ff017b82 */ /* 0x000fe20000000800 */
[----:B------:R-:W0:Y:S07]  /*0010*/  S2R R5, SR_TID.X ;  /* 0x0000000000057919 */ /* 0x000e2e0000002100 */
[----:B------:R-:W1:Y:S01]  /*0020*/  LDC.64 R2, c[0x0][0x380] ;  /* 0x0000e000ff027b82 */ /* 0x000e620000000a00 */
[----:B------:R-:W2:Y:S01]  /*0030*/  LDCU.64 UR4, c[0x0][0x358] ;  /* 0x00006b00ff0477ac */ /* 0x000ea20008000a00 */
[----:B------:R-:W-:Y:S01]  /*0040*/  HFMA2 R0, -RZ, RZ, 0, 2.98023223876953125e-07 ;  /* 0x00000005ff007431 */ /* 0x000fe200000001ff */
[C---:B0-----:R-:W-:Y:S01]  /*0050*/  ISETP.NE.AND P0, PT, R5.reuse, RZ, PT ;  /* 0x000000ff0500720c */ /* 0x041fe20003f05270 */
[----:B-1----:R-:W-:-:S03]  /*0060*/  IMAD.WIDE.U32 R2, R5, 0x4, R2 ;  /* 0x0000000405027825 */ /* 0x002fc600078e0002 */
[----:B------:R-:W-:-:S05]  /*0070*/  SEL R5, R0, 0x7, !P0 ;  /* 0x0000000700057807 */ /* 0x000fca0004000000 */
[----:B--2---:R-:W-:Y:S01]  /*0080*/  STG.E desc[UR4][R2.64], R5 ;  /* 0x0000000502007986 */ /* 0x004fe2000c101904 */
[----:B------:R-:W-:Y:S05]  /*0090*/  EXIT ;  /* 0x000000000000794d */ /* 0x000fea0003800000 */
.L_x_0:
[----:B------:R-:W-:-:S00]  /*00a0*/  BRA `(.L_x_0) ;  /* 0xfffffffc00fc7947 */ /* 0x000fc0000383ffff */
[----:B------:R-:W-:-:S00]  /*00b0*/  NOP ;  /* 0x0000000000007918 */ /* 0x000fc00000000000 */
        /* <DEDUP_REMOVED lines=12> */
.L_x_1:


//--------------------- .nv.shared.reserved.0     --------------------------
	.section	.nv.shared.reserved.0,"aw",@nobits
	.weak		__nv_reservedSMEM_offset_0_alias
	.size		__nv_reservedSMEM_offset_0_alias, 0, 64
	.other		__nv_reservedSMEM_offset_0_alias,@"STO_CUDA_RESERVED_SHARED STV_DEFAULT"
__nv_reservedSMEM_offset_0_alias:
	.zero		0
	.zero		64


//--------------------- .nv.constant0._Z4loopPii  --------------------------
	.section	.nv.constant0._Z4loopPii,"a",@progbits
	.sectionflags	@""
	.align	4
.nv.constant0._Z4loopPii:
	.zero		908


//--------------------- SYMBOLS --------------------------

	.type		.nv.reservedSmem.offset0,@object
	.size		.nv.reservedSmem.offset0,0x4
